//
// Generated by NVIDIA NVVM Compiler
//
// Compiler Build ID: CL-36424714
// Cuda compilation tools, release 13.0, V13.0.88
// Based on NVVM 20.0.0
//

.version 9.0
.target sm_100
.address_size 64

	// .globl	_Z14matrixvectmultPiS_S_

.visible .entry _Z14matrixvectmultPiS_S_(
	.param .u64 .ptr .align 1 _Z14matrixvectmultPiS_S__param_0,
	.param .u64 .ptr .align 1 _Z14matrixvectmultPiS_S__param_1,
	.param .u64 .ptr .align 1 _Z14matrixvectmultPiS_S__param_2
)
{
	.reg .b32 	%r<13>;
	.reg .b64 	%rd<11>;

	ld.param.u64 	%rd1, [_Z14matrixvectmultPiS_S__param_0];
	ld.param.u64 	%rd2, [_Z14matrixvectmultPiS_S__param_1];
	ld.param.u64 	%rd3, [_Z14matrixvectmultPiS_S__param_2];
	mov.u32 	%r1, %ctaid.x;
	mov.u32 	%r2, %ntid.x;
	mul.lo.s32 	%r3, %r1, %r2;
	cvta.to.global.u64 	%rd4, %rd1;
	cvta.to.global.u64 	%rd5, %rd2;
	mul.wide.s32 	%rd6, %r3, 4;
	add.s64 	%rd7, %rd4, %rd6;
	ld.global.u32 	%r4, [%rd7];
	ld.global.u32 	%r5, [%rd5];
	mul.lo.s32 	%r6, %r5, %r4;
	ld.global.u32 	%r7, [%rd7+4];
	ld.global.u32 	%r8, [%rd5+4];
	mad.lo.s32 	%r9, %r8, %r7, %r6;
	ld.global.u32 	%r10, [%rd7+8];
	ld.global.u32 	%r11, [%rd5+8];
	mad.lo.s32 	%r12, %r11, %r10, %r9;
	cvta.to.global.u64 	%rd8, %rd3;
	mul.wide.u32 	%rd9, %r1, 4;
	add.s64 	%rd10, %rd8, %rd9;
	st.global.u32 	[%rd10], %r12;
	ret;

}


// ===== COMPILED SASS (sm_100) =====

	.target	sm_100

	.elftype	@"ET_EXEC"


//--------------------- .note.nv.tkinfo           --------------------------
	.section	.note.nv.tkinfo,"",@"SHT_NOTE"
	.sectionflags	@"SHF_NOTE_NV_TKINFO"
	.tkinfo
        /*0018*/ 	.word	0x00000002
        /*0030*/ 	.string	""
        /*0030*/ 	.string	"ptxas"
        /*0030*/ 	.string	"Cuda compilation tools, release 13.0, V13.0.88"
        /*0030*/ 	.string	"Build cuda_13.0.r13.0/compiler.36424714_0"
        /*0030*/ 	.string	"-arch sm_100 -m 64 "



//--------------------- .note.nv.cuinfo           --------------------------
	.section	.note.nv.cuinfo,"",@"SHT_NOTE"
	.sectionflags	@"SHF_NOTE_NV_CUINFO"
        /*0018*/ 	.short	0x0002
        /*001a*/ 	.short	0x0064
        /*001c*/ 	.short	0x0082
	.zero		2


//--------------------- .nv.info                  --------------------------
	.section	.nv.info,"",@"SHT_CUDA_INFO"
	.align	4


	//----- nvinfo : EIATTR_REGCOUNT
	.align		4
        /*0000*/ 	.byte	0x04, 0x2f
        /*0002*/ 	.short	(.L_1 - .L_0)
	.align		4
.L_0:
        /*0004*/ 	.word	index@(_Z14matrixvectmultPiS_S_)
        /*0008*/ 	.word	0x00000012


	//----- nvinfo : EIATTR_FRAME_SIZE
	.align		4
.L_1:
        /*000c*/ 	.byte	0x04, 0x11
        /*000e*/ 	.short	(.L_3 - .L_2)
	.align		4
.L_2:
        /*0010*/ 	.word	index@(_Z14matrixvectmultPiS_S_)
        /*0014*/ 	.word	0x00000000


	//----- nvinfo : EIATTR_MIN_STACK_SIZE
	.align		4
.L_3:
        /*0018*/ 	.byte	0x04, 0x12
        /*001a*/ 	.short	(.L_5 - .L_4)
	.align		4
.L_4:
        /*001c*/ 	.word	index@(_Z14matrixvectmultPiS_S_)
        /*0020*/ 	.word	0x00000000
.L_5:


//--------------------- .nv.compat                --------------------------
	.section	.nv.compat,"",@"SHT_CUDA_COMPAT_INFO"
	.align	4
        /*0000*/ 	.byte	0x02, 0x09, 0x00, 0x00, 0x02, 0x02, 0x01, 0x00, 0x02, 0x05, 0x05, 0x00, 0x03, 0x07, 0x01, 0x01
        /*0010*/ 	.byte	0x02, 0x03, 0x00, 0x00, 0x02, 0x06, 0x01, 0x00, 0x04, 0x0b, 0x08, 0x00, 0x09, 0x00, 0x00, 0x00
        /*0020*/ 	.byte	0x00, 0x00, 0x00, 0x00


//--------------------- .nv.info._Z14matrixvectmultPiS_S_ --------------------------
	.section	.nv.info._Z14matrixvectmultPiS_S_,"",@"SHT_CUDA_INFO"
	.sectionflags	@""
	.align	4


	//----- nvinfo : EIATTR_CUDA_API_VERSION
	.align		4
        /*0000*/ 	.byte	0x04, 0x37
        /*0002*/ 	.short	(.L_7 - .L_6)
.L_6:
        /*0004*/ 	.word	0x00000082


	//----- nvinfo : EIATTR_KPARAM_INFO
	.align		4
.L_7:
        /*0008*/ 	.byte	0x04, 0x17
        /*000a*/ 	.short	(.L_9 - .L_8)
.L_8:
        /*000c*/ 	.word	0x00000000
        /*0010*/ 	.short	0x0002
        /*0012*/ 	.short	0x0010
        /*0014*/ 	.byte	0x00, 0xf5, 0x21, 0x00


	//----- nvinfo : EIATTR_KPARAM_INFO
	.align		4
.L_9:
        /*0018*/ 	.byte	0x04, 0x17
        /*001a*/ 	.short	(.L_11 - .L_10)
.L_10:
        /*001c*/ 	.word	0x00000000
        /*0020*/ 	.short	0x0001
        /*0022*/ 	.short	0x0008
        /*0024*/ 	.byte	0x00, 0xf5, 0x21, 0x00


	//----- nvinfo : EIATTR_KPARAM_INFO
	.align		4
.L_11:
        /*0028*/ 	.byte	0x04, 0x17
        /*002a*/ 	.short	(.L_13 - .L_12)
.L_12:
        /*002c*/ 	.word	0x00000000
        /*0030*/ 	.short	0x0000
        /*0032*/ 	.short	0x0000
        /*0034*/ 	.byte	0x00, 0xf5, 0x21, 0x00


	//----- nvinfo : EIATTR_SPARSE_MMA_MASK
	.align		4
.L_13:
        /*0038*/ 	.byte	0x03, 0x50
        /*003a*/ 	.short	0x0000


	//----- nvinfo : EIATTR_MAXREG_COUNT
	.align		4
        /*003c*/ 	.byte	0x03, 0x1b
        /*003e*/ 	.short	0x00ff


	//----- nvinfo : EIATTR_MERCURY_ISA_VERSION
	.align		4
        /*0040*/ 	.byte	0x03, 0x5f
        /*0042*/ 	.short	0x0101


	//----- nvinfo : EIATTR_VRC_CTA_INIT_COUNT
	.align		4
        /*0044*/ 	.byte	0x02, 0x4a
	.zero		1
	.zero		1


	//----- nvinfo : EIATTR_EXIT_INSTR_OFFSETS
	.align		4
        /*0048*/ 	.byte	0x04, 0x1c
        /*004a*/ 	.short	(.L_15 - .L_14)


	//   ....[0]....
.L_14:
        /*004c*/ 	.word	0x00000140


	//----- nvinfo : EIATTR_CBANK_PARAM_SIZE
	.align		4
.L_15:
        /*0050*/ 	.byte	0x03, 0x19
        /*0052*/ 	.short	0x0018


	//----- nvinfo : EIATTR_PARAM_CBANK
	.align		4
        /*0054*/ 	.byte	0x04, 0x0a
        /*0056*/ 	.short	(.L_17 - .L_16)
	.align		4
.L_16:
        /*0058*/ 	.word	index@(.nv.constant0._Z14matrixvectmultPiS_S_)
        /*005c*/ 	.short	0x0380
        /*005e*/ 	.short	0x0018


	//----- nvinfo : EIATTR_SW_WAR
	.align		4
.L_17:
        /*0060*/ 	.byte	0x04, 0x36
        /*0062*/ 	.short	(.L_19 - .L_18)
.L_18:
        /*0064*/ 	.word	0x00000008
.L_19:


//--------------------- .nv.callgraph             --------------------------
	.section	.nv.callgraph,"",@"SHT_CUDA_CALLGRAPH"
	.align	4
	.sectionentsize	8
	.align		4
        /*0000*/ 	.word	0x00000000
	.align		4
        /*0004*/ 	.word	0xffffffff
	.align		4
        /*0008*/ 	.word	0x00000000
	.align		4
        /*000c*/ 	.word	0xfffffffe
	.align		4
        /*0010*/ 	.word	0x00000000
	.align		4
        /*0014*/ 	.word	0xfffffffd
	.align		4
        /*0018*/ 	.word	0x00000000
	.align		4
        /*001c*/ 	.word	0xfffffffc


//--------------------- .text._Z14matrixvectmultPiS_S_ --------------------------
	.section	.text._Z14matrixvectmultPiS_S_,"ax",@progbits
	.align	128
        .global         _Z14matrixvectmultPiS_S_
        .type           _Z14matrixvectmultPiS_S_,@function
        .size           _Z14matrixvectmultPiS_S_,(.L_x_1 - _Z14matrixvectmultPiS_S_)
        .other          _Z14matrixvectmultPiS_S_,@"STO_CUDA_ENTRY STV_DEFAULT"
_Z14matrixvectmultPiS_S_:
.text._Z14matrixvectmultPiS_S_:
[----:B------:R-:W-:Y:S01]  /*0000*/  LDC R1, c[0x0][0x37c] ;  /* 0x0000df00ff017b82 */ /* 0x000fe20000000800 */
[----:B------:R-:W0:Y:S07]  /*0010*/  S2R R15, SR_CTAID.X ;  /* 0x00000000000f7919 */ /* 0x000e2e0000002500 */
[----:B------:R-:W1:Y:S01]  /*0020*/  LDC.64 R2, c[0x0][0x380] ;  /* 0x0000e000ff027b82 */ /* 0x000e620000000a00 */
[----:B------:R-:W0:Y:S01]  /*0030*/  LDCU UR6, c[0x0][0x360] ;  /* 0x00006c00ff0677ac */ /* 0x000e220008000800 */
[----:B------:R-:W2:Y:S06]  /*0040*/  LDCU.64 UR4, c[0x0][0x358] ;  /* 0x00006b00ff0477ac */ /* 0x000eac0008000a00 */
[----:B------:R-:W2:Y:S01]  /*0050*/  LDC.64 R4, c[0x0][0x388] ;  /* 0x0000e200ff047b82 */ /* 0x000ea20000000a00 */
[----:B0-----:R-:W-:Y:S01]  /*0060*/  IMAD R7, R15, UR6, RZ ;  /* 0x000000060f077c24 */ /* 0x001fe2000f8e02ff */
[----:B--2---:R-:W2:Y:S03]  /*0070*/  LDG.E R9, desc[UR4][R4.64] ;  /* 0x0000000404097981 */ /* 0x004ea6000c1e1900 */
[----:B-1----:R-:W-:Y:S01]  /*0080*/  IMAD.WIDE R2, R7, 0x4, R2 ;  /* 0x0000000407027825 */ /* 0x002fe200078e0202 */
[----:B------:R-:W3:Y:S02]  /*0090*/  LDG.E R8, desc[UR4][R4.64+0x4] ;  /* 0x0000040404087981 */ /* 0x000ee4000c1e1900 */
[----:B------:R-:W0:Y:S02]  /*00a0*/  LDC.64 R6, c[0x0][0x390] ;  /* 0x0000e400ff067b82 */ /* 0x000e240000000a00 */
[----:B------:R-:W2:Y:S04]  /*00b0*/  LDG.E R0, desc[UR4][R2.64] ;  /* 0x0000000402007981 */ /* 0x000ea8000c1e1900 */
[----:B------:R-:W3:Y:S04]  /*00c0*/  LDG.E R11, desc[UR4][R2.64+0x4] ;  /* 0x00000404020b7981 */ /* 0x000ee8000c1e1900 */
[----:B------:R-:W4:Y:S04]  /*00d0*/  LDG.E R13, desc[UR4][R2.64+0x8] ;  /* 0x00000804020d7981 */ /* 0x000f28000c1e1900 */
[----:B------:R-:W4:Y:S01]  /*00e0*/  LDG.E R10, desc[UR4][R4.64+0x8] ;  /* 0x00000804040a7981 */ /* 0x000f22000c1e1900 */
[----:B0-----:R-:W-:-:S04]  /*00f0*/  IMAD.WIDE.U32 R6, R15, 0x4, R6 ;  /* 0x000000040f067825 */ /* 0x001fc800078e0006 */
[----:B--2---:R-:W-:-:S04]  /*0100*/  IMAD R0, R0, R9, RZ ;  /* 0x0000000900007224 */ /* 0x004fc800078e02ff */
[----:B---3--:R-:W-:-:S04]  /*0110*/  IMAD R0, R11, R8, R0 ;  /* 0x000000080b007224 */ /* 0x008fc800078e0200 */
[----:B----4-:R-:W-:-:S05]  /*0120*/  IMAD R13, R13, R10, R0 ;  /* 0x0000000a0d0d7224 */ /* 0x010fca00078e0200 */
[----:B------:R-:W-:Y:S01]  /*0130*/  STG.E desc[UR4][R6.64], R13 ;  /* 0x0000000d06007986 */ /* 0x000fe2000c101904 */
[----:B------:R-:W-:Y:S05]  /*0140*/  EXIT ;  /* 0x000000000000794d */ /* 0x000fea0003800000 */
.L_x_0:
[----:B------:R-:W-:-:S00]  /*0150*/  BRA `(.L_x_0) ;  /* 0xfffffffc00fc7947 */ /* 0x000fc0000383ffff */
[----:B------:R-:W-:-:S00]  /*0160*/  NOP ;  /* 0x0000000000007918 */ /* 0x000fc00000000000 */
        /* <DEDUP_REMOVED lines=9> */
.L_x_1:


//--------------------- .nv.shared.reserved.0     --------------------------
	.section	.nv.shared.reserved.0,"aw",@nobits
	.weak		__nv_reservedSMEM_offset_0_alias
	.size		__nv_reservedSMEM_offset_0_alias, 0, 64
	.other		__nv_reservedSMEM_offset_0_alias,@"STO_CUDA_RESERVED_SHARED STV_DEFAULT"
__nv_reservedSMEM_offset_0_alias:
	.zero		0
	.zero		64


//--------------------- .nv.constant0._Z14matrixvectmultPiS_S_ --------------------------
	.section	.nv.constant0._Z14matrixvectmultPiS_S_,"a",@progbits
	.sectionflags	@""
	.align	4
.nv.constant0._Z14matrixvectmultPiS_S_:
	.zero		920


//--------------------- SYMBOLS --------------------------

	.type		.nv.reservedSmem.offset0,@object
	.size		.nv.reservedSmem.offset0,0x4
